//
// Generated by NVIDIA NVVM Compiler
//
// Compiler Build ID: CL-36424714
// Cuda compilation tools, release 13.0, V13.0.88
// Based on NVVM 20.0.0
//

.version 9.0
.target sm_100
.address_size 64

	// .globl	_Z3mulPfS_S_iii
.extern .shared .align 16 .b8 shared[];

.visible .entry _Z3mulPfS_S_iii(
	.param .u64 .ptr .align 1 _Z3mulPfS_S_iii_param_0,
	.param .u64 .ptr .align 1 _Z3mulPfS_S_iii_param_1,
	.param .u64 .ptr .align 1 _Z3mulPfS_S_iii_param_2,
	.param .u32 _Z3mulPfS_S_iii_param_3,
	.param .u32 _Z3mulPfS_S_iii_param_4,
	.param .u32 _Z3mulPfS_S_iii_param_5
)
{
	.reg .pred 	%p<16>;
	.reg .b32 	%r<74>;
	.reg .b32 	%f<80>;
	.reg .b64 	%rd<31>;

	ld.param.u64 	%rd9, [_Z3mulPfS_S_iii_param_0];
	ld.param.u64 	%rd8, [_Z3mulPfS_S_iii_param_2];
	ld.param.u32 	%r36, [_Z3mulPfS_S_iii_param_3];
	ld.param.u32 	%r37, [_Z3mulPfS_S_iii_param_4];
	ld.param.u32 	%r38, [_Z3mulPfS_S_iii_param_5];
	cvta.to.global.u64 	%rd1, %rd9;
	setp.lt.s32 	%p1, %r38, 1;
	@%p1 bra 	$L__BB0_25;
	mov.u32 	%r40, %ctaid.x;
	mov.u32 	%r41, %tid.x;
	mul.lo.s32 	%r42, %r38, %r41;
	mad.lo.s32 	%r1, %r37, %r40, %r42;
	mov.u32 	%r43, %ctaid.y;
	mov.u32 	%r44, %tid.y;
	mul.lo.s32 	%r2, %r38, %r44;
	mad.lo.s32 	%r3, %r37, %r43, %r2;
	mad.lo.s32 	%r4, %r37, %r36, %r42;
	and.b32  	%r5, %r36, 3;
	and.b32  	%r6, %r36, 2147483644;
	neg.s32 	%r7, %r6;
	shl.b32 	%r8, %r36, 2;
	shl.b32 	%r9, %r36, 1;
	add.s64 	%rd2, %rd1, 8;
	cvta.to.global.u64 	%rd3, %rd8;
	mov.b32 	%r64, 0;
$L__BB0_2:
	ld.param.u64 	%rd30, [_Z3mulPfS_S_iii_param_1];
	add.s32 	%r11, %r1, %r64;
	cvta.to.global.u64 	%rd10, %rd30;
	mul.wide.s32 	%rd11, %r11, 4;
	add.s64 	%rd4, %rd10, %rd11;
	add.s32 	%r46, %r4, %r64;
	shl.b32 	%r47, %r46, 2;
	mov.u32 	%r48, shared;
	add.s32 	%r12, %r48, %r47;
	mov.b32 	%r65, 0;
$L__BB0_3:
	setp.lt.s32 	%p2, %r36, 1;
	add.s32 	%r49, %r3, %r65;
	mul.lo.s32 	%r14, %r49, %r36;
	mov.f32 	%f79, 0f00000000;
	@%p2 bra 	$L__BB0_23;
	setp.lt.u32 	%p3, %r36, 4;
	ld.global.f32 	%f64, [%rd4];
	mul.wide.s32 	%rd12, %r14, 4;
	add.s64 	%rd13, %rd1, %rd12;
	ld.global.f32 	%f63, [%rd13];
	add.s32 	%r51, %r65, %r2;
	shl.b32 	%r52, %r51, 2;
	mov.u32 	%r53, shared;
	add.s32 	%r15, %r53, %r52;
	mov.f32 	%f79, 0f00000000;
	mov.b32 	%r73, 0;
	@%p3 bra 	$L__BB0_15;
	mul.lo.s32 	%r70, %r36, 3;
	add.s32 	%r67, %r14, 1;
	mov.f32 	%f79, 0f00000000;
	mov.b32 	%r71, 2;
	mov.b32 	%r68, 0;
	mov.u32 	%r66, %r36;
	mov.u32 	%r69, %r9;
	mov.u32 	%r72, %r7;
$L__BB0_6:
	mul.wide.s32 	%rd14, %r67, 4;
	add.s64 	%rd5, %rd2, %rd14;
	st.shared.f32 	[%r15], %f63;
	st.shared.f32 	[%r12], %f64;
	bar.sync 	0;
	add.s32 	%r56, %r71, -1;
	setp.ge.s32 	%p4, %r56, %r36;
	@%p4 bra 	$L__BB0_8;
	ld.global.f32 	%f63, [%rd5+-8];
	mul.wide.s32 	%rd15, %r68, 4;
	add.s64 	%rd16, %rd4, %rd15;
	ld.global.f32 	%f64, [%rd16];
$L__BB0_8:
	ld.shared.f32 	%f46, [%r15];
	ld.shared.f32 	%f47, [%r12];
	fma.rn.f32 	%f10, %f46, %f47, %f79;
	bar.sync 	0;
	st.shared.f32 	[%r15], %f63;
	st.shared.f32 	[%r12], %f64;
	bar.sync 	0;
	setp.ge.s32 	%p5, %r71, %r36;
	@%p5 bra 	$L__BB0_10;
	ld.global.f32 	%f63, [%rd5+-4];
	mul.wide.s32 	%rd17, %r66, 4;
	add.s64 	%rd18, %rd4, %rd17;
	ld.global.f32 	%f64, [%rd18];
$L__BB0_10:
	ld.shared.f32 	%f48, [%r15];
	ld.shared.f32 	%f49, [%r12];
	fma.rn.f32 	%f15, %f48, %f49, %f10;
	bar.sync 	0;
	st.shared.f32 	[%r15], %f63;
	st.shared.f32 	[%r12], %f64;
	bar.sync 	0;
	add.s32 	%r57, %r71, 1;
	setp.ge.s32 	%p6, %r57, %r36;
	@%p6 bra 	$L__BB0_12;
	ld.global.f32 	%f63, [%rd5];
	mul.wide.s32 	%rd19, %r69, 4;
	add.s64 	%rd20, %rd4, %rd19;
	ld.global.f32 	%f64, [%rd20];
$L__BB0_12:
	ld.shared.f32 	%f50, [%r15];
	ld.shared.f32 	%f51, [%r12];
	fma.rn.f32 	%f20, %f50, %f51, %f15;
	bar.sync 	0;
	st.shared.f32 	[%r15], %f63;
	st.shared.f32 	[%r12], %f64;
	bar.sync 	0;
	add.s32 	%r58, %r71, 2;
	setp.ge.s32 	%p7, %r58, %r36;
	@%p7 bra 	$L__BB0_14;
	ld.global.f32 	%f63, [%rd5+4];
	mul.wide.s32 	%rd21, %r70, 4;
	add.s64 	%rd22, %rd4, %rd21;
	ld.global.f32 	%f64, [%rd22];
$L__BB0_14:
	ld.shared.f32 	%f52, [%r15];
	ld.shared.f32 	%f53, [%r12];
	fma.rn.f32 	%f79, %f52, %f53, %f20;
	bar.sync 	0;
	add.s32 	%r72, %r72, 4;
	add.s32 	%r71, %r71, 4;
	add.s32 	%r70, %r70, %r8;
	add.s32 	%r69, %r69, %r8;
	add.s32 	%r68, %r68, %r8;
	add.s32 	%r67, %r67, 4;
	add.s32 	%r66, %r66, %r8;
	setp.ne.s32 	%p8, %r72, 0;
	mov.u32 	%r73, %r6;
	@%p8 bra 	$L__BB0_6;
$L__BB0_15:
	setp.eq.s32 	%p9, %r5, 0;
	@%p9 bra 	$L__BB0_23;
	st.shared.f32 	[%r15], %f63;
	st.shared.f32 	[%r12], %f64;
	bar.sync 	0;
	add.s32 	%r33, %r73, 1;
	setp.ge.s32 	%p10, %r33, %r36;
	add.s32 	%r59, %r33, %r14;
	mul.wide.s32 	%rd23, %r59, 4;
	add.s64 	%rd6, %rd1, %rd23;
	@%p10 bra 	$L__BB0_18;
	ld.global.f32 	%f63, [%rd6];
	mul.lo.s32 	%r60, %r73, %r36;
	mul.wide.s32 	%rd24, %r60, 4;
	add.s64 	%rd25, %rd4, %rd24;
	ld.global.f32 	%f64, [%rd25];
$L__BB0_18:
	setp.eq.s32 	%p11, %r5, 1;
	ld.shared.f32 	%f54, [%r15];
	ld.shared.f32 	%f55, [%r12];
	fma.rn.f32 	%f79, %f54, %f55, %f79;
	bar.sync 	0;
	@%p11 bra 	$L__BB0_23;
	st.shared.f32 	[%r15], %f63;
	st.shared.f32 	[%r12], %f64;
	bar.sync 	0;
	add.s32 	%r61, %r73, 2;
	setp.ge.s32 	%p12, %r61, %r36;
	@%p12 bra 	$L__BB0_21;
	ld.global.f32 	%f63, [%rd6+4];
	mul.lo.s32 	%r62, %r33, %r36;
	mul.wide.s32 	%rd26, %r62, 4;
	add.s64 	%rd27, %rd4, %rd26;
	ld.global.f32 	%f64, [%rd27];
$L__BB0_21:
	setp.eq.s32 	%p13, %r5, 2;
	ld.shared.f32 	%f56, [%r15];
	ld.shared.f32 	%f57, [%r12];
	fma.rn.f32 	%f79, %f56, %f57, %f79;
	bar.sync 	0;
	@%p13 bra 	$L__BB0_23;
	st.shared.f32 	[%r15], %f63;
	st.shared.f32 	[%r12], %f64;
	bar.sync 	0;
	ld.shared.f32 	%f58, [%r15];
	ld.shared.f32 	%f59, [%r12];
	fma.rn.f32 	%f79, %f58, %f59, %f79;
	bar.sync 	0;
$L__BB0_23:
	add.s32 	%r63, %r14, %r11;
	mul.wide.s32 	%rd28, %r63, 4;
	add.s64 	%rd29, %rd3, %rd28;
	st.global.f32 	[%rd29], %f79;
	add.s32 	%r65, %r65, 1;
	setp.ne.s32 	%p14, %r65, %r38;
	@%p14 bra 	$L__BB0_3;
	add.s32 	%r64, %r64, 1;
	setp.ne.s32 	%p15, %r64, %r38;
	@%p15 bra 	$L__BB0_2;
$L__BB0_25:
	ret;

}


// ===== COMPILED SASS (sm_100) =====

	.target	sm_100

	.elftype	@"ET_EXEC"


//--------------------- .note.nv.tkinfo           --------------------------
	.section	.note.nv.tkinfo,"",@"SHT_NOTE"
	.sectionflags	@"SHF_NOTE_NV_TKINFO"
	.tkinfo
        /*0018*/ 	.word	0x00000002
        /*0030*/ 	.string	""
        /*0030*/ 	.string	"ptxas"
        /*0030*/ 	.string	"Cuda compilation tools, release 13.0, V13.0.88"
        /*0030*/ 	.string	"Build cuda_13.0.r13.0/compiler.36424714_0"
        /*0030*/ 	.string	"-arch sm_100 -m 64 "



//--------------------- .note.nv.cuinfo           --------------------------
	.section	.note.nv.cuinfo,"",@"SHT_NOTE"
	.sectionflags	@"SHF_NOTE_NV_CUINFO"
        /*0018*/ 	.short	0x0002
        /*001a*/ 	.short	0x0064
        /*001c*/ 	.short	0x0082
	.zero		2


//--------------------- .nv.info                  --------------------------
	.section	.nv.info,"",@"SHT_CUDA_INFO"
	.align	4


	//----- nvinfo : EIATTR_REGCOUNT
	.align		4
        /*0000*/ 	.byte	0x04, 0x2f
        /*0002*/ 	.short	(.L_1 - .L_0)
	.align		4
.L_0:
        /*0004*/ 	.word	index@(_Z3mulPfS_S_iii)
        /*0008*/ 	.word	0x00000020


	//----- nvinfo : EIATTR_FRAME_SIZE
	.align		4
.L_1:
        /*000c*/ 	.byte	0x04, 0x11
        /*000e*/ 	.short	(.L_3 - .L_2)
	.align		4
.L_2:
        /*0010*/ 	.word	index@(_Z3mulPfS_S_iii)
        /*0014*/ 	.word	0x00000000


	//----- nvinfo : EIATTR_MIN_STACK_SIZE
	.align		4
.L_3:
        /*0018*/ 	.byte	0x04, 0x12
        /*001a*/ 	.short	(.L_5 - .L_4)
	.align		4
.L_4:
        /*001c*/ 	.word	index@(_Z3mulPfS_S_iii)
        /*0020*/ 	.word	0x00000000
.L_5:


//--------------------- .nv.compat                --------------------------
	.section	.nv.compat,"",@"SHT_CUDA_COMPAT_INFO"
	.align	4
        /*0000*/ 	.byte	0x02, 0x09, 0x00, 0x00, 0x02, 0x02, 0x01, 0x00, 0x02, 0x05, 0x05, 0x00, 0x03, 0x07, 0x01, 0x01
        /*0010*/ 	.byte	0x02, 0x03, 0x00, 0x00, 0x02, 0x06, 0x01, 0x00, 0x04, 0x0b, 0x08, 0x00, 0x09, 0x00, 0x00, 0x00
        /*0020*/ 	.byte	0x00, 0x00, 0x00, 0x00


//--------------------- .nv.info._Z3mulPfS_S_iii  --------------------------
	.section	.nv.info._Z3mulPfS_S_iii,"",@"SHT_CUDA_INFO"
	.sectionflags	@""
	.align	4


	//----- nvinfo : EIATTR_CUDA_API_VERSION
	.align		4
        /*0000*/ 	.byte	0x04, 0x37
        /*0002*/ 	.short	(.L_7 - .L_6)
.L_6:
        /*0004*/ 	.word	0x00000082


	//----- nvinfo : EIATTR_KPARAM_INFO
	.align		4
.L_7:
        /*0008*/ 	.byte	0x04, 0x17
        /*000a*/ 	.short	(.L_9 - .L_8)
.L_8:
        /*000c*/ 	.word	0x00000000
        /*0010*/ 	.short	0x0005
        /*0012*/ 	.short	0x0020
        /*0014*/ 	.byte	0x00, 0xf0, 0x11, 0x00


	//----- nvinfo : EIATTR_KPARAM_INFO
	.align		4
.L_9:
        /*0018*/ 	.byte	0x04, 0x17
        /*001a*/ 	.short	(.L_11 - .L_10)
.L_10:
        /*001c*/ 	.word	0x00000000
        /*0020*/ 	.short	0x0004
        /*0022*/ 	.short	0x001c
        /*0024*/ 	.byte	0x00, 0xf0, 0x11, 0x00


	//----- nvinfo : EIATTR_KPARAM_INFO
	.align		4
.L_11:
        /*0028*/ 	.byte	0x04, 0x17
        /*002a*/ 	.short	(.L_13 - .L_12)
.L_12:
        /*002c*/ 	.word	0x00000000
        /*0030*/ 	.short	0x0003
        /*0032*/ 	.short	0x0018
        /*0034*/ 	.byte	0x00, 0xf0, 0x11, 0x00


	//----- nvinfo : EIATTR_KPARAM_INFO
	.align		4
.L_13:
        /*0038*/ 	.byte	0x04, 0x17
        /*003a*/ 	.short	(.L_15 - .L_14)
.L_14:
        /*003c*/ 	.word	0x00000000
        /*0040*/ 	.short	0x0002
        /*0042*/ 	.short	0x0010
        /*0044*/ 	.byte	0x00, 0xf5, 0x21, 0x00


	//----- nvinfo : EIATTR_KPARAM_INFO
	.align		4
.L_15:
        /*0048*/ 	.byte	0x04, 0x17
        /*004a*/ 	.short	(.L_17 - .L_16)
.L_16:
        /*004c*/ 	.word	0x00000000
        /*0050*/ 	.short	0x0001
        /*0052*/ 	.short	0x0008
        /*0054*/ 	.byte	0x00, 0xf5, 0x21, 0x00


	//----- nvinfo : EIATTR_KPARAM_INFO
	.align		4
.L_17:
        /*0058*/ 	.byte	0x04, 0x17
        /*005a*/ 	.short	(.L_19 - .L_18)
.L_18:
        /*005c*/ 	.word	0x00000000
        /*0060*/ 	.short	0x0000
        /*0062*/ 	.short	0x0000
        /*0064*/ 	.byte	0x00, 0xf5, 0x21, 0x00


	//----- nvinfo : EIATTR_SPARSE_MMA_MASK
	.align		4
.L_19:
        /*0068*/ 	.byte	0x03, 0x50
        /*006a*/ 	.short	0x0000


	//----- nvinfo : EIATTR_MAXREG_COUNT
	.align		4
        /*006c*/ 	.byte	0x03, 0x1b
        /*006e*/ 	.short	0x00ff


	//----- nvinfo : EIATTR_NUM_BARRIERS
	.align		4
        /*0070*/ 	.byte	0x02, 0x4c
        /*0072*/ 	.byte	0x01
	.zero		1


	//----- nvinfo : EIATTR_MERCURY_ISA_VERSION
	.align		4
        /*0074*/ 	.byte	0x03, 0x5f
        /*0076*/ 	.short	0x0101


	//----- nvinfo : EIATTR_VRC_CTA_INIT_COUNT
	.align		4
        /*0078*/ 	.byte	0x02, 0x4a
	.zero		1
	.zero		1


	//----- nvinfo : EIATTR_EXIT_INSTR_OFFSETS
	.align		4
        /*007c*/ 	.byte	0x04, 0x1c
        /*007e*/ 	.short	(.L_21 - .L_20)


	//   ....[0]....
.L_20:
        /*0080*/ 	.word	0x00000030


	//   ....[1]....
        /*0084*/ 	.word	0x00000b60


	//----- nvinfo : EIATTR_CBANK_PARAM_SIZE
	.align		4
.L_21:
        /*0088*/ 	.byte	0x03, 0x19
        /*008a*/ 	.short	0x0024


	//----- nvinfo : EIATTR_PARAM_CBANK
	.align		4
        /*008c*/ 	.byte	0x04, 0x0a
        /*008e*/ 	.short	(.L_23 - .L_22)
	.align		4
.L_22:
        /*0090*/ 	.word	index@(.nv.constant0._Z3mulPfS_S_iii)
        /*0094*/ 	.short	0x0380
        /*0096*/ 	.short	0x0024


	//----- nvinfo : EIATTR_SW_WAR
	.align		4
.L_23:
        /*0098*/ 	.byte	0x04, 0x36
        /*009a*/ 	.short	(.L_25 - .L_24)
.L_24:
        /*009c*/ 	.word	0x00000008
.L_25:


//--------------------- .nv.callgraph             --------------------------
	.section	.nv.callgraph,"",@"SHT_CUDA_CALLGRAPH"
	.align	4
	.sectionentsize	8
	.align		4
        /*0000*/ 	.word	0x00000000
	.align		4
        /*0004*/ 	.word	0xffffffff
	.align		4
        /*0008*/ 	.word	0x00000000
	.align		4
        /*000c*/ 	.word	0xfffffffe
	.align		4
        /*0010*/ 	.word	0x00000000
	.align		4
        /*0014*/ 	.word	0xfffffffd
	.align		4
        /*0018*/ 	.word	0x00000000
	.align		4
        /*001c*/ 	.word	0xfffffffc


//--------------------- .text._Z3mulPfS_S_iii     --------------------------
	.section	.text._Z3mulPfS_S_iii,"ax",@progbits
	.align	128
        .global         _Z3mulPfS_S_iii
        .type           _Z3mulPfS_S_iii,@function
        .size           _Z3mulPfS_S_iii,(.L_x_6 - _Z3mulPfS_S_iii)
        .other          _Z3mulPfS_S_iii,@"STO_CUDA_ENTRY STV_DEFAULT"
_Z3mulPfS_S_iii:
.text._Z3mulPfS_S_iii:
[----:B------:R-:W-:Y:S08]  /*0000*/  LDC R1, c[0x0][0x37c] ;  /* 0x0000df00ff017b82 */ /* 0x000ff00000000800 */
[----:B------:R-:W0:Y:S02]  /*0010*/  LDC R3, c[0x0][0x3a0] ;  /* 0x0000e800ff037b82 */ /* 0x000e240000000800 */
[----:B0-----:R-:W-:-:S13]  /*0020*/  ISETP.GE.AND P0, PT, R3, 0x1, PT ;  /* 0x000000010300780c */ /* 0x001fda0003f06270 */
[----:B------:R-:W-:Y:S05]  /*0030*/  @!P0 EXIT ;  /* 0x000000000000894d */ /* 0x000fea0003800000 */
[----:B------:R-:W0:Y:S01]  /*0040*/  S2R R24, SR_TID.X ;  /* 0x0000000000187919 */ /* 0x000e220000002100 */
[----:B------:R-:W1:Y:S01]  /*0050*/  S2UR UR6, SR_CTAID.X ;  /* 0x00000000000679c3 */ /* 0x000e620000002500 */
[----:B------:R-:W2:Y:S01]  /*0060*/  LDCU.64 UR4, c[0x0][0x380] ;  /* 0x00007000ff0477ac */ /* 0x000ea20008000a00 */
[----:B------:R-:W3:Y:S01]  /*0070*/  S2R R0, SR_TID.Y ;  /* 0x0000000000007919 */ /* 0x000ee20000002200 */
[----:B------:R-:W4:Y:S05]  /*0080*/  LDCU.64 UR10, c[0x0][0x358] ;  /* 0x00006b00ff0a77ac */ /* 0x000f2a0008000a00 */
[----:B------:R-:W5:Y:S08]  /*0090*/  LDC.64 R22, c[0x0][0x398] ;  /* 0x0000e600ff167b82 */ /* 0x000f700000000a00 */
[----:B------:R-:W4:Y:S01]  /*00a0*/  S2UR UR9, SR_CTAID.Y ;  /* 0x00000000000979c3 */ /* 0x000f220000002600 */
[----:B--2---:R-:W-:-:S03]  /*00b0*/  UIADD3 UR7, UP0, UPT, UR4, 0x8, URZ ;  /* 0x0000000804077890 */ /* 0x004fc6000ff1e0ff */
[----:B------:R-:W-:Y:S01]  /*00c0*/  UMOV UR4, URZ ;  /* 0x000000ff00047c82 */ /* 0x000fe20008000000 */
[----:B------:R-:W-:Y:S01]  /*00d0*/  UIADD3.X UR8, UPT, UPT, URZ, UR5, URZ, UP0, !UPT ;  /* 0x00000005ff087290 */ /* 0x000fe200087fe4ff */
[-C--:B0-----:R-:W-:Y:S01]  /*00e0*/  IMAD R24, R24, R3.reuse, RZ ;  /* 0x0000000318187224 */ /* 0x081fe200078e02ff */
[----:B-----5:R-:W-:Y:S01]  /*00f0*/  LOP3.LUT R22, R22, 0x7ffffffc, RZ, 0xc0, !PT ;  /* 0x7ffffffc16167812 */ /* 0x020fe200078ec0ff */
[----:B---3--:R-:W-:Y:S02]  /*0100*/  IMAD R0, R0, R3, RZ ;  /* 0x0000000300007224 */ /* 0x008fe400078e02ff */
[C---:B-1----:R-:W-:Y:S02]  /*0110*/  IMAD R24, R23.reuse, UR6, R24 ;  /* 0x0000000617187c24 */ /* 0x042fe4000f8e0218 */
[----:B----4-:R-:W-:-:S07]  /*0120*/  IMAD R23, R23, UR9, R0 ;  /* 0x0000000917177c24 */ /* 0x010fce000f8e0200 */
.L_x_4:
[----:B0-----:R-:W0:Y:S01]  /*0130*/  S2R R0, SR_TID.X ;  /* 0x0000000000007919 */ /* 0x001e220000002100 */
[----:B------:R-:W1:Y:S01]  /*0140*/  LDC.64 R12, c[0x0][0x398] ;  /* 0x0000e600ff0c7b82 */ /* 0x000e620000000a00 */
[----:B------:R-:W0:Y:S01]  /*0150*/  LDCU UR12, c[0x0][0x3a0] ;  /* 0x00007400ff0c77ac */ /* 0x000e220008000800 */
[----:B------:R-:W2:Y:S06]  /*0160*/  LDCU UR9, c[0x0][0x3a0] ;  /* 0x00007400ff0977ac */ /* 0x000eac0008000800 */
[----:B---3--:R-:W3:Y:S01]  /*0170*/  S2UR UR6, SR_CgaCtaId ;  /* 0x00000000000679c3 */ /* 0x008ee20000008800 */
[----:B------:R-:W-:-:S07]  /*0180*/  UMOV UR5, 0x400 ;  /* 0x0000040000057882 */ /* 0x000fce0000000000 */
[----:B------:R-:W4:Y:S01]  /*0190*/  LDC.64 R14, c[0x0][0x388] ;  /* 0x0000e200ff0e7b82 */ /* 0x000f220000000a00 */
[----:B0-----:R-:W-:Y:S01]  /*01a0*/  IMAD R0, R0, UR12, RZ ;  /* 0x0000000c00007c24 */ /* 0x001fe2000f8e02ff */
[----:B---3--:R-:W-:-:S03]  /*01b0*/  ULEA UR5, UR6, UR5, 0x18 ;  /* 0x0000000506057291 */ /* 0x008fc6000f8ec0ff */
[----:B-1----:R-:W-:Y:S01]  /*01c0*/  IMAD R2, R13, R12, R0 ;  /* 0x0000000c0d027224 */ /* 0x002fe200078e0200 */
[----:B------:R-:W-:-:S04]  /*01d0*/  IADD3 R0, PT, PT, R24, UR4, RZ ;  /* 0x0000000418007c10 */ /* 0x000fc8000fffe0ff */
[----:B------:R-:W-:Y:S01]  /*01e0*/  IADD3 R2, PT, PT, R2, UR4, RZ ;  /* 0x0000000402027c10 */ /* 0x000fe2000fffe0ff */
[----:B------:R-:W-:Y:S01]  /*01f0*/  UIADD3 UR4, UPT, UPT, UR4, 0x1, URZ ;  /* 0x0000000104047890 */ /* 0x000fe2000fffe0ff */
[----:B----4-:R-:W-:Y:S02]  /*0200*/  IMAD.WIDE R14, R0, 0x4, R14 ;  /* 0x00000004000e7825 */ /* 0x010fe400078e020e */
[----:B------:R-:W-:Y:S01]  /*0210*/  LEA R2, R2, UR5, 0x2 ;  /* 0x0000000502027c11 */ /* 0x000fe2000f8e10ff */
[----:B--2---:R-:W-:Y:S01]  /*0220*/  UISETP.NE.AND UP0, UPT, UR4, UR9, UPT ;  /* 0x000000090400728c */ /* 0x004fe2000bf05270 */
[----:B------:R-:W-:-:S10]  /*0230*/  UMOV UR5, URZ ;  /* 0x000000ff00057c82 */ /* 0x000fd40008000000 */
.L_x_3:
[----:B0-----:R-:W0:Y:S01]  /*0240*/  LDCU UR6, c[0x0][0x398] ;  /* 0x00007300ff0677ac */ /* 0x001e220008000800 */
[----:B------:R-:W-:Y:S02]  /*0250*/  VIADD R4, R23, UR5 ;  /* 0x0000000517047c36 */ /* 0x000fe40008000000 */
[----:B------:R-:W-:Y:S01]  /*0260*/  HFMA2 R26, -RZ, RZ, 0, 0 ;  /* 0x00000000ff1a7431 */ /* 0x000fe200000001ff */
[----:B0-----:R-:W-:-:S04]  /*0270*/  MOV R3, UR6 ;  /* 0x0000000600037c02 */ /* 0x001fc80008000f00 */
[----:B------:R-:W-:Y:S01]  /*0280*/  ISETP.GE.AND P0, PT, R3, 0x1, PT ;  /* 0x000000010300780c */ /* 0x000fe20003f06270 */
[----:B------:R-:W-:-:S12]  /*0290*/  IMAD R5, R4, R3, RZ ;  /* 0x0000000304057224 */ /* 0x000fd800078e02ff */
[----:B---3--:R-:W-:Y:S05]  /*02a0*/  @!P0 BRA `(.L_x_0) ;  /* 0x0000000800088947 */ /* 0x008fea0003800000 */
[----:B------:R-:W0:Y:S01]  /*02b0*/  S2R R4, SR_TID.Y ;  /* 0x0000000000047919 */ /* 0x000e220000002200 */
[----:B------:R-:W1:Y:S08]  /*02c0*/  S2UR UR9, SR_CgaCtaId ;  /* 0x00000000000979c3 */ /* 0x000e700000008800 */
[----:B------:R-:W2:Y:S01]  /*02d0*/  LDC.64 R10, c[0x0][0x380] ;  /* 0x0000e000ff0a7b82 */ /* 0x000ea20000000a00 */
[----:B------:R-:W-:Y:S01]  /*02e0*/  ISETP.GE.U32.AND P0, PT, R3, 0x4, PT ;  /* 0x000000040300780c */ /* 0x000fe20003f06070 */
[----:B------:R-:W-:Y:S01]  /*02f0*/  UMOV UR6, 0x400 ;  /* 0x0000040000067882 */ /* 0x000fe20000000000 */
[----:B------:R3:W5:Y:S01]  /*0300*/  LDG.E R7, desc[UR10][R14.64] ;  /* 0x0000000a0e077981 */ /* 0x000762000c1e1900 */
[----:B------:R-:W-:Y:S01]  /*0310*/  MOV R26, RZ ;  /* 0x000000ff001a7202 */ /* 0x000fe20000000f00 */
[----:B------:R-:W-:Y:S01]  /*0320*/  IMAD.MOV.U32 R8, RZ, RZ, RZ ;  /* 0x000000ffff087224 */ /* 0x000fe200078e00ff */
[----:B-1----:R-:W-:Y:S01]  /*0330*/  ULEA UR6, UR9, UR6, 0x18 ;  /* 0x0000000609067291 */ /* 0x002fe2000f8ec0ff */
[----:B0-----:R-:W-:-:S02]  /*0340*/  IMAD R4, R4, UR12, RZ ;  /* 0x0000000c04047c24 */ /* 0x001fc4000f8e02ff */
[----:B--2---:R-:W-:-:S03]  /*0350*/  IMAD.WIDE R10, R5, 0x4, R10 ;  /* 0x00000004050a7825 */ /* 0x004fc600078e020a */
[----:B------:R-:W-:Y:S02]  /*0360*/  IADD3 R9, PT, PT, R4, UR5, RZ ;  /* 0x0000000504097c10 */ /* 0x000fe4000fffe0ff */
[----:B------:R3:W5:Y:S02]  /*0370*/  LDG.E R6, desc[UR10][R10.64] ;  /* 0x0000000a0a067981 */ /* 0x000764000c1e1900 */
[----:B------:R-:W-:Y:S01]  /*0380*/  LEA R9, R9, UR6, 0x2 ;  /* 0x0000000609097c11 */ /* 0x000fe2000f8e10ff */
[----:B------:R-:W-:Y:S06]  /*0390*/  @!P0 BRA `(.L_x_1) ;  /* 0x0000000400148947 */ /* 0x000fec0003800000 */
[----:B---3--:R-:W0:Y:S01]  /*03a0*/  LDC R10, c[0x0][0x398] ;  /* 0x0000e600ff0a7b82 */ /* 0x008e220000000800 */
[----:B------:R-:W-:Y:S02]  /*03b0*/  HFMA2 R11, -RZ, RZ, 0, 0 ;  /* 0x00000000ff0b7431 */ /* 0x000fe400000001ff */
[----:B------:R-:W-:Y:S01]  /*03c0*/  IMAD R8, R3, 0x3, RZ ;  /* 0x0000000303087824 */ /* 0x000fe200078e02ff */
[----:B------:R-:W-:Y:S01]  /*03d0*/  SHF.L.U32 R25, R12, 0x1, RZ ;  /* 0x000000010c197819 */ /* 0x000fe200000006ff */
[----:B------:R-:W-:Y:S01]  /*03e0*/  IMAD.MOV.U32 R26, RZ, RZ, RZ ;  /* 0x000000ffff1a7224 */ /* 0x000fe200078e00ff */
[----:B------:R-:W-:Y:S01]  /*03f0*/  IADD3 R13, PT, PT, -R22, RZ, RZ ;  /* 0x000000ff160d7210 */ /* 0x000fe20007ffe1ff */
[----:B------:R-:W-:Y:S01]  /*0400*/  UMOV UR6, 0x2 ;  /* 0x0000000200067882 */ /* 0x000fe20000000000 */
[----:B------:R-:W-:-:S07]  /*0410*/  IADD3 R4, PT, PT, R5, 0x1, RZ ;  /* 0x0000000105047810 */ /* 0x000fce0007ffe0ff */
.L_x_2:
[----:B------:R-:W1:Y:S01]  /*0420*/  LDC R3, c[0x0][0x398] ;  /* 0x0000e600ff037b82 */ /* 0x000e620000000800 */
[----:B-----5:R2:W-:Y:S01]  /*0430*/  STS [R9], R6 ;  /* 0x0000000609007388 */ /* 0x0205e20000000800 */
[----:B------:R-:W-:Y:S01]  /*0440*/  UIADD3 UR9, UPT, UPT, UR6, -0x1, URZ ;  /* 0xffffffff06097890 */ /* 0x000fe2000fffe0ff */
[----:B------:R-:W-:Y:S02]  /*0450*/  MOV R16, UR7 ;  /* 0x0000000700107c02 */ /* 0x000fe40008000f00 */
[----:B------:R3:W-:Y:S01]  /*0460*/  STS [R2], R7 ;  /* 0x0000000702007388 */ /* 0x0007e20000000800 */
[----:B------:R-:W-:Y:S02]  /*0470*/  MOV R17, UR8 ;  /* 0x0000000800117c02 */ /* 0x000fe40008000f00 */
[----:B------:R-:W-:Y:S01]  /*0480*/  BAR.SYNC.DEFER_BLOCKING 0x0 ;  /* 0x0000000000007b1d */ /* 0x000fe20000010000 */
[----:B------:R-:W-:Y:S01]  /*0490*/  IMAD.WIDE R16, R4, 0x4, R16 ;  /* 0x0000000404107825 */ /* 0x000fe200078e0210 */
[----:B-1----:R-:W-:-:S04]  /*04a0*/  ISETP.LE.AND P0, PT, R3, UR9, PT ;  /* 0x0000000903007c0c */ /* 0x002fc8000bf03270 */
[----:B------:R-:W-:Y:S09]  /*04b0*/  LDS R27, [R9] ;  /* 0x00000000091b7984 */ /* 0x000ff20000000800 */
[----:B------:R-:W-:Y:S01]  /*04c0*/  @!P0 IMAD.WIDE R18, R11, 0x4, R14 ;  /* 0x000000040b128825 */ /* 0x000fe200078e020e */
[----:B--2---:R-:W2:Y:S04]  /*04d0*/  @!P0 LDG.E R6, desc[UR10][R16.64+-0x8] ;  /* 0xfffff80a10068981 */ /* 0x004ea8000c1e1900 */
[----:B---3--:R-:W3:Y:S01]  /*04e0*/  @!P0 LDG.E R7, desc[UR10][R18.64] ;  /* 0x0000000a12078981 */ /* 0x008ee2000c1e1900 */
[----:B------:R-:W-:-:S03]  /*04f0*/  ISETP.LE.AND P0, PT, R3, UR6, PT ;  /* 0x0000000603007c0c */ /* 0x000fc6000bf03270 */
[----:B------:R-:W1:Y:S01]  /*0500*/  LDS R28, [R2] ;  /* 0x00000000021c7984 */ /* 0x000e620000000800 */
[----:B------:R-:W-:Y:S09]  /*0510*/  BAR.SYNC.DEFER_BLOCKING 0x0 ;  /* 0x0000000000007b1d */ /* 0x000ff20000010000 */
[----:B0-----:R-:W-:Y:S01]  /*0520*/  @!P0 IMAD.WIDE R20, R10, 0x4, R14 ;  /* 0x000000040a148825 */ /* 0x001fe200078e020e */
[----:B--2---:R0:W-:Y:S04]  /*0530*/  STS [R9], R6 ;  /* 0x0000000609007388 */ /* 0x0041e80000000800 */
[----:B---3--:R2:W-:Y:S01]  /*0540*/  STS [R2], R7 ;  /* 0x0000000702007388 */ /* 0x0085e20000000800 */
[----:B------:R-:W-:Y:S06]  /*0550*/  BAR.SYNC.DEFER_BLOCKING 0x0 ;  /* 0x0000000000007b1d */ /* 0x000fec0000010000 */
[----:B0-----:R-:W3:Y:S04]  /*0560*/  @!P0 LDG.E R6, desc[UR10][R16.64+-0x4] ;  /* 0xfffffc0a10068981 */ /* 0x001ee8000c1e1900 */
[----:B--2---:R-:W2:Y:S01]  /*0570*/  @!P0 LDG.E R7, desc[UR10][R20.64] ;  /* 0x0000000a14078981 */ /* 0x004ea2000c1e1900 */
[----:B-1----:R-:W-:Y:S01]  /*0580*/  FFMA R29, R27, R28, R26 ;  /* 0x0000001c1b1d7223 */ /* 0x002fe2000000001a */
[----:B------:R-:W-:-:S02]  /*0590*/  UIADD3 UR9, UPT, UPT, UR6, 0x1, URZ ;  /* 0x0000000106097890 */ /* 0x000fc4000fffe0ff */
[----:B------:R-:W-:Y:S04]  /*05a0*/  LDS R26, [R9] ;  /* 0x00000000091a7984 */ /* 0x000fe80000000800 */
[----:B------:R-:W0:Y:S01]  /*05b0*/  LDS R27, [R2] ;  /* 0x00000000021b7984 */ /* 0x000e220000000800 */
[----:B------:R-:W-:Y:S01]  /*05c0*/  BAR.SYNC.DEFER_BLOCKING 0x0 ;  /* 0x0000000000007b1d */ /* 0x000fe20000010000 */
[----:B------:R-:W-:-:S13]  /*05d0*/  ISETP.LE.AND P0, PT, R3, UR9, PT ;  /* 0x0000000903007c0c */ /* 0x000fda000bf03270 */
[----:B------:R-:W-:Y:S01]  /*05e0*/  @!P0 IMAD.WIDE R18, R25, 0x4, R14 ;  /* 0x0000000419128825 */ /* 0x000fe200078e020e */
[----:B---3--:R1:W-:Y:S04]  /*05f0*/  STS [R9], R6 ;  /* 0x0000000609007388 */ /* 0x0083e80000000800 */
[----:B--2---:R2:W-:Y:S01]  /*0600*/  STS [R2], R7 ;  /* 0x0000000702007388 */ /* 0x0045e20000000800 */
[----:B------:R-:W-:Y:S06]  /*0610*/  BAR.SYNC.DEFER_BLOCKING 0x0 ;  /* 0x0000000000007b1d */ /* 0x000fec0000010000 */
[----:B-1----:R-:W3:Y:S04]  /*0620*/  @!P0 LDG.E R6, desc[UR10][R16.64] ;  /* 0x0000000a10068981 */ /* 0x002ee8000c1e1900 */
[----:B--2---:R-:W2:Y:S01]  /*0630*/  @!P0 LDG.E R7, desc[UR10][R18.64] ;  /* 0x0000000a12078981 */ /* 0x004ea2000c1e1900 */
[----:B0-----:R-:W-:-:S03]  /*0640*/  FFMA R29, R26, R27, R29 ;  /* 0x0000001b1a1d7223 */ /* 0x001fc6000000001d */
[----:B------:R-:W-:Y:S04]  /*0650*/  LDS R26, [R9] ;  /* 0x00000000091a7984 */ /* 0x000fe80000000800 */
[----:B------:R-:W0:Y:S01]  /*0660*/  LDS R27, [R2] ;  /* 0x00000000021b7984 */ /* 0x000e220000000800 */
[----:B------:R-:W-:Y:S01]  /*0670*/  BAR.SYNC.DEFER_BLOCKING 0x0 ;  /* 0x0000000000007b1d */ /* 0x000fe20000010000 */
[----:B------:R-:W-:-:S06]  /*0680*/  UIADD3 UR9, UPT, UPT, UR6, 0x2, URZ ;  /* 0x0000000206097890 */ /* 0x000fcc000fffe0ff */
[----:B------:R-:W-:Y:S01]  /*0690*/  ISETP.LE.AND P0, PT, R3, UR9, PT ;  /* 0x0000000903007c0c */ /* 0x000fe2000bf03270 */
[----:B------:R-:W-:-:S12]  /*06a0*/  VIADD R13, R13, 0x4 ;  /* 0x000000040d0d7836 */ /* 0x000fd80000000000 */
[----:B------:R-:W-:Y:S01]  /*06b0*/  @!P0 IMAD.WIDE R20, R8, 0x4, R14 ;  /* 0x0000000408148825 */ /* 0x000fe200078e020e */
[----:B------:R-:W-:Y:S01]  /*06c0*/  UIADD3 UR6, UPT, UPT, UR6, 0x4, URZ ;  /* 0x0000000406067890 */ /* 0x000fe2000fffe0ff */
[----:B------:R-:W-:Y:S02]  /*06d0*/  IADD3 R4, PT, PT, R4, 0x4, RZ ;  /* 0x0000000404047810 */ /* 0x000fe40007ffe0ff */
[C---:B------:R-:W-:Y:S01]  /*06e0*/  LEA R25, R3.reuse, R25, 0x2 ;  /* 0x0000001903197211 */ /* 0x040fe200078e10ff */
[C---:B------:R-:W-:Y:S01]  /*06f0*/  IMAD R10, R3.reuse, 0x4, R10 ;  /* 0x00000004030a7824 */ /* 0x040fe200078e020a */
[C---:B------:R-:W-:Y:S02]  /*0700*/  LEA R11, R3.reuse, R11, 0x2 ;  /* 0x0000000b030b7211 */ /* 0x040fe400078e10ff */
[----:B------:R-:W-:Y:S01]  /*0710*/  LEA R8, R3, R8, 0x2 ;  /* 0x0000000803087211 */ /* 0x000fe200078e10ff */
[----:B0-----:R-:W-:Y:S01]  /*0720*/  FFMA R27, R26, R27, R29 ;  /* 0x0000001b1a1b7223 */ /* 0x001fe2000000001d */
[----:B---3--:R0:W-:Y:S04]  /*0730*/  STS [R9], R6 ;  /* 0x0000000609007388 */ /* 0x0081e80000000800 */
[----:B--2---:R1:W-:Y:S01]  /*0740*/  STS [R2], R7 ;  /* 0x0000000702007388 */ /* 0x0043e20000000800 */
[----:B------:R-:W-:Y:S06]  /*0750*/  BAR.SYNC.DEFER_BLOCKING 0x0 ;  /* 0x0000000000007b1d */ /* 0x000fec0000010000 */
[----:B------:R-:W-:Y:S04]  /*0760*/  LDS R18, [R9] ;  /* 0x0000000009127984 */ /* 0x000fe80000000800 */
[----:B------:R-:W2:Y:S04]  /*0770*/  LDS R19, [R2] ;  /* 0x0000000002137984 */ /* 0x000ea80000000800 */
[----:B0-----:R3:W5:Y:S04]  /*0780*/  @!P0 LDG.E R6, desc[UR10][R16.64+0x4] ;  /* 0x0000040a10068981 */ /* 0x001768000c1e1900 */
[----:B-1----:R3:W5:Y:S01]  /*0790*/  @!P0 LDG.E R7, desc[UR10][R20.64] ;  /* 0x0000000a14078981 */ /* 0x002762000c1e1900 */
[----:B------:R-:W-:Y:S01]  /*07a0*/  BAR.SYNC.DEFER_BLOCKING 0x0 ;  /* 0x0000000000007b1d */ /* 0x000fe20000010000 */
[----:B------:R-:W-:Y:S01]  /*07b0*/  ISETP.NE.AND P0, PT, R13, RZ, PT ;  /* 0x000000ff0d00720c */ /* 0x000fe20003f05270 */
[----:B--2---:R-:W-:-:S12]  /*07c0*/  FFMA R26, R18, R19, R27 ;  /* 0x00000013121a7223 */ /* 0x004fd8000000001b */
[----:B---3--:R-:W-:Y:S05]  /*07d0*/  @P0 BRA `(.L_x_2) ;  /* 0xfffffffc00100947 */ /* 0x008fea000383ffff */
[----:B------:R-:W-:-:S07]  /*07e0*/  MOV R8, R22 ;  /* 0x0000001600087202 */ /* 0x000fce0000000f00 */
.L_x_1:
[----:B------:R-:W0:Y:S02]  /*07f0*/  LDCU UR6, c[0x0][0x398] ;  /* 0x00007300ff0677ac */ /* 0x000e240008000800 */
[----:B0-----:R-:W-:-:S04]  /*0800*/  ULOP3.LUT UR6, UR6, 0x3, URZ, 0xc0, !UPT ;  /* 0x0000000306067892 */ /* 0x001fc8000f8ec0ff */
[----:B------:R-:W-:-:S09]  /*0810*/  UISETP.NE.AND UP1, UPT, UR6, URZ, UPT ;  /* 0x000000ff0600728c */ /* 0x000fd2000bf25270 */
[----:B------:R-:W-:Y:S05]  /*0820*/  BRA.U !UP1, `(.L_x_0) ;  /* 0x0000000109a87547 */ /* 0x000fea000b800000 */
[----:B-----5:R-:W-:Y:S01]  /*0830*/  MOV R4, R6 ;  /* 0x0000000600047202 */ /* 0x020fe20000000f00 */
[----:B---3--:R-:W0:Y:S01]  /*0840*/  LDC.64 R10, c[0x0][0x380] ;  /* 0x0000e000ff0a7b82 */ /* 0x008e220000000a00 */
[----:B------:R-:W-:Y:S02]  /*0850*/  MOV R13, R7 ;  /* 0x00000007000d7202 */ /* 0x000fe40000000f00 */
[----:B------:R-:W-:Y:S01]  /*0860*/  IADD3 R18, PT, PT, R8, 0x1, RZ ;  /* 0x0000000108127810 */ /* 0x000fe20007ffe0ff */
[----:B------:R-:W-:Y:S03]  /*0870*/  STS [R9], R4 ;  /* 0x0000000409007388 */ /* 0x000fe60000000800 */
[-C--:B------:R-:W-:Y:S01]  /*0880*/  ISETP.GE.AND P0, PT, R18, R3.reuse, PT ;  /* 0x000000031200720c */ /* 0x080fe20003f06270 */
[----:B------:R1:W-:Y:S01]  /*0890*/  STS [R2], R13 ;  /* 0x0000000d02007388 */ /* 0x0003e20000000800 */
[----:B------:R-:W-:Y:S01]  /*08a0*/  IMAD.IADD R17, R5, 0x1, R18 ;  /* 0x0000000105117824 */ /* 0x000fe200078e0212 */
[----:B------:R-:W-:Y:S10]  /*08b0*/  BAR.SYNC.DEFER_BLOCKING 0x0 ;  /* 0x0000000000007b1d */ /* 0x000ff40000010000 */
[----:B------:R-:W-:-:S02]  /*08c0*/  @!P0 IMAD R19, R8, R3, RZ ;  /* 0x0000000308138224 */ /* 0x000fc400078e02ff */
[----:B0-----:R-:W-:-:S04]  /*08d0*/  IMAD.WIDE R10, R17, 0x4, R10 ;  /* 0x00000004110a7825 */ /* 0x001fc800078e020a */
[----:B------:R-:W-:Y:S01]  /*08e0*/  @!P0 IMAD.WIDE R6, R19, 0x4, R14 ;  /* 0x0000000413068825 */ /* 0x000fe200078e020e */
[----:B------:R-:W-:Y:S04]  /*08f0*/  LDS R17, [R9] ;  /* 0x0000000009117984 */ /* 0x000fe80000000800 */
[----:B------:R-:W0:Y:S04]  /*0900*/  LDS R16, [R2] ;  /* 0x0000000002107984 */ /* 0x000e280000000800 */
[----:B-1----:R1:W5:Y:S04]  /*0910*/  @!P0 LDG.E R13, desc[UR10][R6.64] ;  /* 0x0000000a060d8981 */ /* 0x002368000c1e1900 */
[----:B------:R1:W5:Y:S01]  /*0920*/  @!P0 LDG.E R4, desc[UR10][R10.64] ;  /* 0x0000000a0a048981 */ /* 0x000362000c1e1900 */
[----:B------:R-:W-:Y:S01]  /*0930*/  UISETP.NE.AND UP1, UPT, UR6, 0x1, UPT ;  /* 0x000000010600788c */ /* 0x000fe2000bf25270 */
[----:B0-----:R-:W-:Y:S01]  /*0940*/  FFMA R26, R17, R16, R26 ;  /* 0x00000010111a7223 */ /* 0x001fe2000000001a */
[----:B------:R-:W-:Y:S07]  /*0950*/  BAR.SYNC.DEFER_BLOCKING 0x0 ;  /* 0x0000000000007b1d */ /* 0x000fee0000010000 */
[----:B-1----:R-:W-:Y:S05]  /*0960*/  BRA.U !UP1, `(.L_x_0) ;  /* 0x0000000109587547 */ /* 0x002fea000b800000 */
[----:B-----5:R0:W-:Y:S01]  /*0970*/  STS [R9], R4 ;  /* 0x0000000409007388 */ /* 0x0201e20000000800 */
[----:B------:R-:W-:-:S03]  /*0980*/  IADD3 R6, PT, PT, R8, 0x2, RZ ;  /* 0x0000000208067810 */ /* 0x000fc60007ffe0ff */
[----:B------:R1:W-:Y:S01]  /*0990*/  STS [R2], R13 ;  /* 0x0000000d02007388 */ /* 0x0003e20000000800 */
[----:B------:R-:W-:Y:S01]  /*09a0*/  BAR.SYNC.DEFER_BLOCKING 0x0 ;  /* 0x0000000000007b1d */ /* 0x000fe20000010000 */
[----:B------:R-:W-:-:S13]  /*09b0*/  ISETP.GE.AND P0, PT, R6, R3, PT ;  /* 0x000000030600720c */ /* 0x000fda0003f06270 */
[----:B------:R-:W-:-:S04]  /*09c0*/  @!P0 IMAD R7, R18, R3, RZ ;  /* 0x0000000312078224 */ /* 0x000fc800078e02ff */
[----:B------:R-:W-:Y:S01]  /*09d0*/  @!P0 IMAD.WIDE R6, R7, 0x4, R14 ;  /* 0x0000000407068825 */ /* 0x000fe200078e020e */
[----:B------:R-:W-:Y:S04]  /*09e0*/  LDS R3, [R9] ;  /* 0x0000000009037984 */ /* 0x000fe80000000800 */
[----:B------:R-:W2:Y:S04]  /*09f0*/  LDS R8, [R2] ;  /* 0x0000000002087984 */ /* 0x000ea80000000800 */
[----:B0-----:R0:W5:Y:S04]  /*0a00*/  @!P0 LDG.E R4, desc[UR10][R10.64+0x4] ;  /* 0x0000040a0a048981 */ /* 0x001168000c1e1900 */
[----:B-1----:R0:W5:Y:S01]  /*0a10*/  @!P0 LDG.E R13, desc[UR10][R6.64] ;  /* 0x0000000a060d8981 */ /* 0x002162000c1e1900 */
[----:B------:R-:W-:Y:S01]  /*0a20*/  UISETP.NE.AND UP1, UPT, UR6, 0x2, UPT ;  /* 0x000000020600788c */ /* 0x000fe2000bf25270 */
[----:B--2---:R-:W-:Y:S01]  /*0a30*/  FFMA R26, R3, R8, R26 ;  /* 0x00000008031a7223 */ /* 0x004fe2000000001a */
[----:B------:R-:W-:Y:S07]  /*0a40*/  BAR.SYNC.DEFER_BLOCKING 0x0 ;  /* 0x0000000000007b1d */ /* 0x000fee0000010000 */
[----:B0-----:R-:W-:Y:S05]  /*0a50*/  BRA.U !UP1, `(.L_x_0) ;  /* 0x00000001091c7547 */ /* 0x001fea000b800000 */
[----:B-----5:R-:W-:Y:S04]  /*0a60*/  STS [R9], R4 ;  /* 0x0000000409007388 */ /* 0x020fe80000000800 */
[----:B------:R-:W-:Y:S01]  /*0a70*/  STS [R2], R13 ;  /* 0x0000000d02007388 */ /* 0x000fe20000000800 */
[----:B------:R-:W-:Y:S06]  /*0a80*/  BAR.SYNC.DEFER_BLOCKING 0x0 ;  /* 0x0000000000007b1d */ /* 0x000fec0000010000 */
[----:B------:R-:W-:Y:S04]  /*0a90*/  LDS R3, [R9] ;  /* 0x0000000009037984 */ /* 0x000fe80000000800 */
[----:B------:R-:W0:Y:S02]  /*0aa0*/  LDS R6, [R2] ;  /* 0x0000000002067984 */ /* 0x000e240000000800 */
[----:B0-----:R-:W-:Y:S01]  /*0ab0*/  FFMA R26, R3, R6, R26 ;  /* 0x00000006031a7223 */ /* 0x001fe2000000001a */
[----:B------:R-:W-:Y:S06]  /*0ac0*/  BAR.SYNC.DEFER_BLOCKING 0x0 ;  /* 0x0000000000007b1d */ /* 0x000fec0000010000 */
.L_x_0:
[----:B-----5:R-:W0:Y:S01]  /*0ad0*/  LDC.64 R6, c[0x0][0x390] ;  /* 0x0000e400ff067b82 */ /* 0x020e220000000a00 */
[----:B------:R-:W-:Y:S01]  /*0ae0*/  IADD3 R5, PT, PT, R0, R5, RZ ;  /* 0x0000000500057210 */ /* 0x000fe20007ffe0ff */
[----:B------:R-:W1:Y:S01]  /*0af0*/  LDCU UR6, c[0x0][0x3a0] ;  /* 0x00007400ff0677ac */ /* 0x000e620008000800 */
[----:B------:R-:W-:-:S04]  /*0b00*/  UIADD3 UR5, UPT, UPT, UR5, 0x1, URZ ;  /* 0x0000000105057890 */ /* 0x000fc8000fffe0ff */
[----:B-1----:R-:W-:Y:S01]  /*0b10*/  UISETP.NE.AND UP1, UPT, UR5, UR6, UPT ;  /* 0x000000060500728c */ /* 0x002fe2000bf25270 */
[----:B0-----:R-:W-:-:S05]  /*0b20*/  IMAD.WIDE R4, R5, 0x4, R6 ;  /* 0x0000000405047825 */ /* 0x001fca00078e0206 */
[----:B------:R0:W-:Y:S03]  /*0b30*/  STG.E desc[UR10][R4.64], R26 ;  /* 0x0000001a04007986 */ /* 0x0001e6000c10190a */
[----:B------:R-:W-:Y:S05]  /*0b40*/  BRA.U UP1, `(.L_x_3) ;  /* 0xfffffff501bc7547 */ /* 0x000fea000b83ffff */
[----:B------:R-:W-:Y:S05]  /*0b50*/  BRA.U UP0, `(.L_x_4) ;  /* 0xfffffff500747547 */ /* 0x000fea000b83ffff */
[----:B------:R-:W-:Y:S05]  /*0b60*/  EXIT ;  /* 0x000000000000794d */ /* 0x000fea0003800000 */
.L_x_5:
[----:B------:R-:W-:-:S00]  /*0b70*/  BRA `(.L_x_5) ;  /* 0xfffffffc00fc7947 */ /* 0x000fc0000383ffff */
[----:B------:R-:W-:-:S00]  /*0b80*/  NOP ;  /* 0x0000000000007918 */ /* 0x000fc00000000000 */
[----:B------:R-:W-:-:S00]  /*0b90*/  NOP ;  /* 0x0000000000007918 */ /* 0x000fc00000000000 */
[----:B------:R-:W-:-:S00]  /*0ba0*/  NOP ;  /* 0x0000000000007918 */ /* 0x000fc00000000000 */
[----:B------:R-:W-:-:S00]  /*0bb0*/  NOP ;  /* 0x0000000000007918 */ /* 0x000fc00000000000 */
[----:B------:R-:W-:-:S00]  /*0bc0*/  NOP ;  /* 0x0000000000007918 */ /* 0x000fc00000000000 */
[----:B------:R-:W-:-:S00]  /*0bd0*/  NOP ;  /* 0x0000000000007918 */ /* 0x000fc00000000000 */
[----:B------:R-:W-:-:S00]  /*0be0*/  NOP ;  /* 0x0000000000007918 */ /* 0x000fc00000000000 */
[----:B------:R-:W-:-:S00]  /*0bf0*/  NOP ;  /* 0x0000000000007918 */ /* 0x000fc00000000000 */
.L_x_6:


//--------------------- .nv.shared._Z3mulPfS_S_iii --------------------------
	.section	.nv.shared._Z3mulPfS_S_iii,"aw",@nobits
	.sectionflags	@""
	.align	16
	.zero		1024


//--------------------- .nv.shared.reserved.0     --------------------------
	.section	.nv.shared.reserved.0,"aw",@nobits
	.weak		__nv_reservedSMEM_offset_0_alias
	.size		__nv_reservedSMEM_offset_0_alias, 0, 64
	.other		__nv_reservedSMEM_offset_0_alias,@"STO_CUDA_RESERVED_SHARED STV_DEFAULT"
__nv_reservedSMEM_offset_0_alias:
	.zero		0
	.zero		64


//--------------------- .nv.constant0._Z3mulPfS_S_iii --------------------------
	.section	.nv.constant0._Z3mulPfS_S_iii,"a",@progbits
	.sectionflags	@""
	.align	4
.nv.constant0._Z3mulPfS_S_iii:
	.zero		932


//--------------------- SYMBOLS --------------------------

	.type		.nv.reservedSmem.offset0,@object
	.size		.nv.reservedSmem.offset0,0x4
	.type		.nv.reservedSmem.cap,@object
	.size		.nv.reservedSmem.cap,0x4
